//
// Generated by NVIDIA NVVM Compiler
//
// Compiler Build ID: CL-36424714
// Cuda compilation tools, release 13.0, V13.0.88
// Based on NVVM 20.0.0
//

.version 9.0
.target sm_100
.address_size 64

	// .globl	_Z4fillPA64_A64_A64_A4_A4_A4_A4_f

.visible .entry _Z4fillPA64_A64_A64_A4_A4_A4_A4_f(
	.param .u64 .ptr .align 1 _Z4fillPA64_A64_A64_A4_A4_A4_A4_f_param_0
)
{
	.reg .pred 	%p<2>;
	.reg .b32 	%r<6>;
	.reg .b64 	%rd<5>;

	ld.param.u64 	%rd1, [_Z4fillPA64_A64_A64_A4_A4_A4_A4_f_param_0];
	mov.u32 	%r2, %ctaid.x;
	mov.u32 	%r3, %ntid.x;
	mov.u32 	%r4, %tid.x;
	mad.lo.s32 	%r1, %r2, %r3, %r4;
	setp.gt.u32 	%p1, %r1, 16777215;
	@%p1 bra 	$L__BB0_2;
	cvta.to.global.u64 	%rd2, %rd1;
	mul.wide.u32 	%rd3, %r1, 4;
	add.s64 	%rd4, %rd2, %rd3;
	mov.b32 	%r5, 0;
	st.global.u32 	[%rd4], %r5;
	st.global.u32 	[%rd4+67108864], %r5;
	st.global.u32 	[%rd4+134217728], %r5;
	st.global.u32 	[%rd4+201326592], %r5;
$L__BB0_2:
	ret;

}


// ===== COMPILED SASS (sm_100) =====

	.target	sm_100

	.elftype	@"ET_EXEC"


//--------------------- .note.nv.tkinfo           --------------------------
	.section	.note.nv.tkinfo,"",@"SHT_NOTE"
	.sectionflags	@"SHF_NOTE_NV_TKINFO"
	.tkinfo
        /*0018*/ 	.word	0x00000002
        /*0030*/ 	.string	""
        /*0030*/ 	.string	"ptxas"
        /*0030*/ 	.string	"Cuda compilation tools, release 13.0, V13.0.88"
        /*0030*/ 	.string	"Build cuda_13.0.r13.0/compiler.36424714_0"
        /*0030*/ 	.string	"-arch sm_100 -m 64 "



//--------------------- .note.nv.cuinfo           --------------------------
	.section	.note.nv.cuinfo,"",@"SHT_NOTE"
	.sectionflags	@"SHF_NOTE_NV_CUINFO"
        /*0018*/ 	.short	0x0002
        /*001a*/ 	.short	0x0064
        /*001c*/ 	.short	0x0082
	.zero		2


//--------------------- .nv.info                  --------------------------
	.section	.nv.info,"",@"SHT_CUDA_INFO"
	.align	4


	//----- nvinfo : EIATTR_REGCOUNT
	.align		4
        /*0000*/ 	.byte	0x04, 0x2f
        /*0002*/ 	.short	(.L_1 - .L_0)
	.align		4
.L_0:
        /*0004*/ 	.word	index@(_Z4fillPA64_A64_A64_A4_A4_A4_A4_f)
        /*0008*/ 	.word	0x0000000c


	//----- nvinfo : EIATTR_FRAME_SIZE
	.align		4
.L_1:
        /*000c*/ 	.byte	0x04, 0x11
        /*000e*/ 	.short	(.L_3 - .L_2)
	.align		4
.L_2:
        /*0010*/ 	.word	index@(_Z4fillPA64_A64_A64_A4_A4_A4_A4_f)
        /*0014*/ 	.word	0x00000000


	//----- nvinfo : EIATTR_MIN_STACK_SIZE
	.align		4
.L_3:
        /*0018*/ 	.byte	0x04, 0x12
        /*001a*/ 	.short	(.L_5 - .L_4)
	.align		4
.L_4:
        /*001c*/ 	.word	index@(_Z4fillPA64_A64_A64_A4_A4_A4_A4_f)
        /*0020*/ 	.word	0x00000000
.L_5:


//--------------------- .nv.compat                --------------------------
	.section	.nv.compat,"",@"SHT_CUDA_COMPAT_INFO"
	.align	4
        /*0000*/ 	.byte	0x02, 0x09, 0x00, 0x00, 0x02, 0x02, 0x01, 0x00, 0x02, 0x05, 0x05, 0x00, 0x03, 0x07, 0x01, 0x01
        /*0010*/ 	.byte	0x02, 0x03, 0x00, 0x00, 0x02, 0x06, 0x01, 0x00, 0x04, 0x0b, 0x08, 0x00, 0x09, 0x00, 0x00, 0x00
        /*0020*/ 	.byte	0x00, 0x00, 0x00, 0x00


//--------------------- .nv.info._Z4fillPA64_A64_A64_A4_A4_A4_A4_f --------------------------
	.section	.nv.info._Z4fillPA64_A64_A64_A4_A4_A4_A4_f,"",@"SHT_CUDA_INFO"
	.sectionflags	@""
	.align	4


	//----- nvinfo : EIATTR_CUDA_API_VERSION
	.align		4
        /*0000*/ 	.byte	0x04, 0x37
        /*0002*/ 	.short	(.L_7 - .L_6)
.L_6:
        /*0004*/ 	.word	0x00000082


	//----- nvinfo : EIATTR_KPARAM_INFO
	.align		4
.L_7:
        /*0008*/ 	.byte	0x04, 0x17
        /*000a*/ 	.short	(.L_9 - .L_8)
.L_8:
        /*000c*/ 	.word	0x00000000
        /*0010*/ 	.short	0x0000
        /*0012*/ 	.short	0x0000
        /*0014*/ 	.byte	0x00, 0xf5, 0x21, 0x00


	//----- nvinfo : EIATTR_SPARSE_MMA_MASK
	.align		4
.L_9:
        /*0018*/ 	.byte	0x03, 0x50
        /*001a*/ 	.short	0x0000


	//----- nvinfo : EIATTR_MAXREG_COUNT
	.align		4
        /*001c*/ 	.byte	0x03, 0x1b
        /*001e*/ 	.short	0x00ff


	//----- nvinfo : EIATTR_MERCURY_ISA_VERSION
	.align		4
        /*0020*/ 	.byte	0x03, 0x5f
        /*0022*/ 	.short	0x0101


	//----- nvinfo : EIATTR_VRC_CTA_INIT_COUNT
	.align		4
        /*0024*/ 	.byte	0x02, 0x4a
	.zero		1
	.zero		1


	//----- nvinfo : EIATTR_EXIT_INSTR_OFFSETS
	.align		4
        /*0028*/ 	.byte	0x04, 0x1c
        /*002a*/ 	.short	(.L_11 - .L_10)


	//   ....[0]....
.L_10:
        /*002c*/ 	.word	0x00000060


	//   ....[1]....
        /*0030*/ 	.word	0x00000140


	//----- nvinfo : EIATTR_CBANK_PARAM_SIZE
	.align		4
.L_11:
        /*0034*/ 	.byte	0x03, 0x19
        /*0036*/ 	.short	0x0008


	//----- nvinfo : EIATTR_PARAM_CBANK
	.align		4
        /*0038*/ 	.byte	0x04, 0x0a
        /*003a*/ 	.short	(.L_13 - .L_12)
	.align		4
.L_12:
        /*003c*/ 	.word	index@(.nv.constant0._Z4fillPA64_A64_A64_A4_A4_A4_A4_f)
        /*0040*/ 	.short	0x0380
        /*0042*/ 	.short	0x0008


	//----- nvinfo : EIATTR_SW_WAR
	.align		4
.L_13:
        /*0044*/ 	.byte	0x04, 0x36
        /*0046*/ 	.short	(.L_15 - .L_14)
.L_14:
        /*0048*/ 	.word	0x00000008
.L_15:


//--------------------- .nv.callgraph             --------------------------
	.section	.nv.callgraph,"",@"SHT_CUDA_CALLGRAPH"
	.align	4
	.sectionentsize	8
	.align		4
        /*0000*/ 	.word	0x00000000
	.align		4
        /*0004*/ 	.word	0xffffffff
	.align		4
        /*0008*/ 	.word	0x00000000
	.align		4
        /*000c*/ 	.word	0xfffffffe
	.align		4
        /*0010*/ 	.word	0x00000000
	.align		4
        /*0014*/ 	.word	0xfffffffd
	.align		4
        /*0018*/ 	.word	0x00000000
	.align		4
        /*001c*/ 	.word	0xfffffffc


//--------------------- .text._Z4fillPA64_A64_A64_A4_A4_A4_A4_f --------------------------
	.section	.text._Z4fillPA64_A64_A64_A4_A4_A4_A4_f,"ax",@progbits
	.align	128
        .global         _Z4fillPA64_A64_A64_A4_A4_A4_A4_f
        .type           _Z4fillPA64_A64_A64_A4_A4_A4_A4_f,@function
        .size           _Z4fillPA64_A64_A64_A4_A4_A4_A4_f,(.L_x_1 - _Z4fillPA64_A64_A64_A4_A4_A4_A4_f)
        .other          _Z4fillPA64_A64_A64_A4_A4_A4_A4_f,@"STO_CUDA_ENTRY STV_DEFAULT"
_Z4fillPA64_A64_A64_A4_A4_A4_A4_f:
.text._Z4fillPA64_A64_A64_A4_A4_A4_A4_f:
[----:B------:R-:W-:Y:S01]  /*0000*/  LDC R1, c[0x0][0x37c] ;  /* 0x0000df00ff017b82 */ /* 0x000fe20000000800 */
[----:B------:R-:W0:Y:S07]  /*0010*/  S2R R0, SR_TID.X ;  /* 0x0000000000007919 */ /* 0x000e2e0000002100 */
[----:B------:R-:W0:Y:S08]  /*0020*/  S2UR UR4, SR_CTAID.X ;  /* 0x00000000000479c3 */ /* 0x000e300000002500 */
[----:B------:R-:W0:Y:S02]  /*0030*/  LDC R5, c[0x0][0x360] ;  /* 0x0000d800ff057b82 */ /* 0x000e240000000800 */
[----:B0-----:R-:W-:-:S05]  /*0040*/  IMAD R5, R5, UR4, R0 ;  /* 0x0000000405057c24 */ /* 0x001fca000f8e0200 */
[----:B------:R-:W-:-:S13]  /*0050*/  ISETP.GT.U32.AND P0, PT, R5, 0xffffff, PT ;  /* 0x00ffffff0500780c */ /* 0x000fda0003f04070 */
[----:B------:R-:W-:Y:S05]  /*0060*/  @P0 EXIT ;  /* 0x000000000000094d */ /* 0x000fea0003800000 */
[----:B------:R-:W0:Y:S01]  /*0070*/  LDC.64 R2, c[0x0][0x380] ;  /* 0x0000e000ff027b82 */ /* 0x000e220000000a00 */
[----:B------:R-:W1:Y:S01]  /*0080*/  LDCU.64 UR4, c[0x0][0x358] ;  /* 0x00006b00ff0477ac */ /* 0x000e620008000a00 */
[----:B0-----:R-:W-:-:S03]  /*0090*/  IMAD.WIDE.U32 R2, R5, 0x4, R2 ;  /* 0x0000000405027825 */ /* 0x001fc600078e0002 */
[C---:B------:R-:W-:Y:S02]  /*00a0*/  IADD3 R4, P0, PT, R2.reuse, 0x4000000, RZ ;  /* 0x0400000002047810 */ /* 0x040fe40007f1e0ff */
[----:B-1----:R-:W-:Y:S01]  /*00b0*/  STG.E desc[UR4][R2.64], RZ ;  /* 0x000000ff02007986 */ /* 0x002fe2000c101904 */
[C---:B------:R-:W-:Y:S02]  /*00c0*/  IADD3 R6, P1, PT, R2.reuse, 0x8000000, RZ ;  /* 0x0800000002067810 */ /* 0x040fe40007f3e0ff */
[----:B------:R-:W-:Y:S01]  /*00d0*/  IADD3 R8, P2, PT, R2, 0xc000000, RZ ;  /* 0x0c00000002087810 */ /* 0x000fe20007f5e0ff */
[----:B------:R-:W-:Y:S01]  /*00e0*/  IMAD.X R5, RZ, RZ, R3, P0 ;  /* 0x000000ffff057224 */ /* 0x000fe200000e0603 */
[----:B------:R-:W-:-:S03]  /*00f0*/  IADD3.X R7, PT, PT, RZ, R3, RZ, P1, !PT ;  /* 0x00000003ff077210 */ /* 0x000fc60000ffe4ff */
[----:B------:R-:W-:Y:S01]  /*0100*/  IMAD.X R9, RZ, RZ, R3, P2 ;  /* 0x000000ffff097224 */ /* 0x000fe200010e0603 */
[----:B------:R-:W-:Y:S04]  /*0110*/  STG.E desc[UR4][R4.64], RZ ;  /* 0x000000ff04007986 */ /* 0x000fe8000c101904 */
[----:B------:R-:W-:Y:S04]  /*0120*/  STG.E desc[UR4][R6.64], RZ ;  /* 0x000000ff06007986 */ /* 0x000fe8000c101904 */
[----:B------:R-:W-:Y:S01]  /*0130*/  STG.E desc[UR4][R8.64], RZ ;  /* 0x000000ff08007986 */ /* 0x000fe2000c101904 */
[----:B------:R-:W-:Y:S05]  /*0140*/  EXIT ;  /* 0x000000000000794d */ /* 0x000fea0003800000 */
.L_x_0:
[----:B------:R-:W-:-:S00]  /*0150*/  BRA `(.L_x_0) ;  /* 0xfffffffc00fc7947 */ /* 0x000fc0000383ffff */
[----:B------:R-:W-:-:S00]  /*0160*/  NOP ;  /* 0x0000000000007918 */ /* 0x000fc00000000000 */
        /* <DEDUP_REMOVED lines=9> */
.L_x_1:


//--------------------- .nv.shared.reserved.0     --------------------------
	.section	.nv.shared.reserved.0,"aw",@nobits
	.weak		__nv_reservedSMEM_offset_0_alias
	.size		__nv_reservedSMEM_offset_0_alias, 0, 64
	.other		__nv_reservedSMEM_offset_0_alias,@"STO_CUDA_RESERVED_SHARED STV_DEFAULT"
__nv_reservedSMEM_offset_0_alias:
	.zero		0
	.zero		64


//--------------------- .nv.constant0._Z4fillPA64_A64_A64_A4_A4_A4_A4_f --------------------------
	.section	.nv.constant0._Z4fillPA64_A64_A64_A4_A4_A4_A4_f,"a",@progbits
	.sectionflags	@""
	.align	4
.nv.constant0._Z4fillPA64_A64_A64_A4_A4_A4_A4_f:
	.zero		904


//--------------------- SYMBOLS --------------------------

	.type		.nv.reservedSmem.offset0,@object
	.size		.nv.reservedSmem.offset0,0x4
